//
// Generated by NVIDIA NVVM Compiler
//
// Compiler Build ID: CL-36424714
// Cuda compilation tools, release 13.0, V13.0.88
// Based on NVVM 20.0.0
//

.version 9.0
.target sm_100
.address_size 64

	// .globl	_Z14linear_forwardPfS_S_S_ii

.visible .entry _Z14linear_forwardPfS_S_S_ii(
	.param .u64 .ptr .align 1 _Z14linear_forwardPfS_S_S_ii_param_0,
	.param .u64 .ptr .align 1 _Z14linear_forwardPfS_S_S_ii_param_1,
	.param .u64 .ptr .align 1 _Z14linear_forwardPfS_S_S_ii_param_2,
	.param .u64 .ptr .align 1 _Z14linear_forwardPfS_S_S_ii_param_3,
	.param .u32 _Z14linear_forwardPfS_S_S_ii_param_4,
	.param .u32 _Z14linear_forwardPfS_S_S_ii_param_5
)
{
	.reg .pred 	%p<11>;
	.reg .b32 	%r<38>;
	.reg .b32 	%f<114>;
	.reg .b64 	%rd<33>;

	ld.param.u64 	%rd12, [_Z14linear_forwardPfS_S_S_ii_param_0];
	ld.param.u64 	%rd13, [_Z14linear_forwardPfS_S_S_ii_param_1];
	ld.param.u64 	%rd10, [_Z14linear_forwardPfS_S_S_ii_param_2];
	ld.param.u64 	%rd11, [_Z14linear_forwardPfS_S_S_ii_param_3];
	ld.param.u32 	%r24, [_Z14linear_forwardPfS_S_S_ii_param_4];
	ld.param.u32 	%r23, [_Z14linear_forwardPfS_S_S_ii_param_5];
	cvta.to.global.u64 	%rd1, %rd13;
	cvta.to.global.u64 	%rd2, %rd12;
	mov.u32 	%r25, %ctaid.x;
	mov.u32 	%r26, %ntid.x;
	mov.u32 	%r27, %tid.x;
	mad.lo.s32 	%r1, %r25, %r26, %r27;
	setp.ge.s32 	%p1, %r1, %r24;
	@%p1 bra 	$L__BB0_15;
	setp.lt.s32 	%p2, %r23, 1;
	mov.f32 	%f113, 0f00000000;
	@%p2 bra 	$L__BB0_14;
	mul.lo.s32 	%r2, %r23, %r1;
	and.b32  	%r3, %r23, 15;
	setp.lt.u32 	%p3, %r23, 16;
	mov.f32 	%f113, 0f00000000;
	mov.b32 	%r34, 0;
	@%p3 bra 	$L__BB0_5;
	and.b32  	%r34, %r23, 2147483632;
	neg.s32 	%r32, %r34;
	add.s64 	%rd3, %rd2, 32;
	add.s64 	%rd31, %rd1, 32;
	mov.f32 	%f113, 0f00000000;
	mov.u32 	%r31, %r2;
$L__BB0_4:
	.pragma "nounroll";
	mul.wide.s32 	%rd14, %r31, 4;
	add.s64 	%rd15, %rd3, %rd14;
	ld.global.f32 	%f18, [%rd15+-32];
	ld.global.f32 	%f19, [%rd31+-32];
	fma.rn.f32 	%f20, %f18, %f19, %f113;
	ld.global.f32 	%f21, [%rd15+-28];
	ld.global.f32 	%f22, [%rd31+-28];
	fma.rn.f32 	%f23, %f21, %f22, %f20;
	ld.global.f32 	%f24, [%rd15+-24];
	ld.global.f32 	%f25, [%rd31+-24];
	fma.rn.f32 	%f26, %f24, %f25, %f23;
	ld.global.f32 	%f27, [%rd15+-20];
	ld.global.f32 	%f28, [%rd31+-20];
	fma.rn.f32 	%f29, %f27, %f28, %f26;
	ld.global.f32 	%f30, [%rd15+-16];
	ld.global.f32 	%f31, [%rd31+-16];
	fma.rn.f32 	%f32, %f30, %f31, %f29;
	ld.global.f32 	%f33, [%rd15+-12];
	ld.global.f32 	%f34, [%rd31+-12];
	fma.rn.f32 	%f35, %f33, %f34, %f32;
	ld.global.f32 	%f36, [%rd15+-8];
	ld.global.f32 	%f37, [%rd31+-8];
	fma.rn.f32 	%f38, %f36, %f37, %f35;
	ld.global.f32 	%f39, [%rd15+-4];
	ld.global.f32 	%f40, [%rd31+-4];
	fma.rn.f32 	%f41, %f39, %f40, %f38;
	ld.global.f32 	%f42, [%rd15];
	ld.global.f32 	%f43, [%rd31];
	fma.rn.f32 	%f44, %f42, %f43, %f41;
	ld.global.f32 	%f45, [%rd15+4];
	ld.global.f32 	%f46, [%rd31+4];
	fma.rn.f32 	%f47, %f45, %f46, %f44;
	ld.global.f32 	%f48, [%rd15+8];
	ld.global.f32 	%f49, [%rd31+8];
	fma.rn.f32 	%f50, %f48, %f49, %f47;
	ld.global.f32 	%f51, [%rd15+12];
	ld.global.f32 	%f52, [%rd31+12];
	fma.rn.f32 	%f53, %f51, %f52, %f50;
	ld.global.f32 	%f54, [%rd15+16];
	ld.global.f32 	%f55, [%rd31+16];
	fma.rn.f32 	%f56, %f54, %f55, %f53;
	ld.global.f32 	%f57, [%rd15+20];
	ld.global.f32 	%f58, [%rd31+20];
	fma.rn.f32 	%f59, %f57, %f58, %f56;
	ld.global.f32 	%f60, [%rd15+24];
	ld.global.f32 	%f61, [%rd31+24];
	fma.rn.f32 	%f62, %f60, %f61, %f59;
	ld.global.f32 	%f63, [%rd15+28];
	ld.global.f32 	%f64, [%rd31+28];
	fma.rn.f32 	%f113, %f63, %f64, %f62;
	add.s32 	%r32, %r32, 16;
	add.s32 	%r31, %r31, 16;
	add.s64 	%rd31, %rd31, 64;
	setp.ne.s32 	%p4, %r32, 0;
	@%p4 bra 	$L__BB0_4;
$L__BB0_5:
	setp.eq.s32 	%p5, %r3, 0;
	@%p5 bra 	$L__BB0_14;
	and.b32  	%r11, %r23, 7;
	setp.lt.u32 	%p6, %r3, 8;
	@%p6 bra 	$L__BB0_8;
	add.s32 	%r29, %r34, %r2;
	mul.wide.s32 	%rd16, %r29, 4;
	add.s64 	%rd17, %rd2, %rd16;
	ld.global.f32 	%f66, [%rd17];
	mul.wide.u32 	%rd18, %r34, 4;
	add.s64 	%rd19, %rd1, %rd18;
	ld.global.f32 	%f67, [%rd19];
	fma.rn.f32 	%f68, %f66, %f67, %f113;
	ld.global.f32 	%f69, [%rd17+4];
	ld.global.f32 	%f70, [%rd19+4];
	fma.rn.f32 	%f71, %f69, %f70, %f68;
	ld.global.f32 	%f72, [%rd17+8];
	ld.global.f32 	%f73, [%rd19+8];
	fma.rn.f32 	%f74, %f72, %f73, %f71;
	ld.global.f32 	%f75, [%rd17+12];
	ld.global.f32 	%f76, [%rd19+12];
	fma.rn.f32 	%f77, %f75, %f76, %f74;
	ld.global.f32 	%f78, [%rd17+16];
	ld.global.f32 	%f79, [%rd19+16];
	fma.rn.f32 	%f80, %f78, %f79, %f77;
	ld.global.f32 	%f81, [%rd17+20];
	ld.global.f32 	%f82, [%rd19+20];
	fma.rn.f32 	%f83, %f81, %f82, %f80;
	ld.global.f32 	%f84, [%rd17+24];
	ld.global.f32 	%f85, [%rd19+24];
	fma.rn.f32 	%f86, %f84, %f85, %f83;
	ld.global.f32 	%f87, [%rd17+28];
	ld.global.f32 	%f88, [%rd19+28];
	fma.rn.f32 	%f113, %f87, %f88, %f86;
	add.s32 	%r34, %r34, 8;
$L__BB0_8:
	setp.eq.s32 	%p7, %r11, 0;
	@%p7 bra 	$L__BB0_14;
	and.b32  	%r14, %r23, 3;
	setp.lt.u32 	%p8, %r11, 4;
	@%p8 bra 	$L__BB0_11;
	add.s32 	%r30, %r34, %r2;
	mul.wide.s32 	%rd20, %r30, 4;
	add.s64 	%rd21, %rd2, %rd20;
	ld.global.f32 	%f90, [%rd21];
	mul.wide.u32 	%rd22, %r34, 4;
	add.s64 	%rd23, %rd1, %rd22;
	ld.global.f32 	%f91, [%rd23];
	fma.rn.f32 	%f92, %f90, %f91, %f113;
	ld.global.f32 	%f93, [%rd21+4];
	ld.global.f32 	%f94, [%rd23+4];
	fma.rn.f32 	%f95, %f93, %f94, %f92;
	ld.global.f32 	%f96, [%rd21+8];
	ld.global.f32 	%f97, [%rd23+8];
	fma.rn.f32 	%f98, %f96, %f97, %f95;
	ld.global.f32 	%f99, [%rd21+12];
	ld.global.f32 	%f100, [%rd23+12];
	fma.rn.f32 	%f113, %f99, %f100, %f98;
	add.s32 	%r34, %r34, 4;
$L__BB0_11:
	setp.eq.s32 	%p9, %r14, 0;
	@%p9 bra 	$L__BB0_14;
	mul.wide.u32 	%rd24, %r34, 4;
	add.s64 	%rd32, %rd1, %rd24;
	add.s32 	%r37, %r34, %r2;
	neg.s32 	%r36, %r14;
$L__BB0_13:
	.pragma "nounroll";
	mul.wide.s32 	%rd25, %r37, 4;
	add.s64 	%rd26, %rd2, %rd25;
	ld.global.f32 	%f101, [%rd26];
	ld.global.f32 	%f102, [%rd32];
	fma.rn.f32 	%f113, %f101, %f102, %f113;
	add.s64 	%rd32, %rd32, 4;
	add.s32 	%r37, %r37, 1;
	add.s32 	%r36, %r36, 1;
	setp.ne.s32 	%p10, %r36, 0;
	@%p10 bra 	$L__BB0_13;
$L__BB0_14:
	cvta.to.global.u64 	%rd27, %rd10;
	ld.global.f32 	%f103, [%rd27];
	add.f32 	%f104, %f113, %f103;
	cvta.to.global.u64 	%rd28, %rd11;
	mul.wide.s32 	%rd29, %r1, 4;
	add.s64 	%rd30, %rd28, %rd29;
	st.global.f32 	[%rd30], %f104;
$L__BB0_15:
	ret;

}


// ===== COMPILED SASS (sm_100) =====

	.target	sm_100

	.elftype	@"ET_EXEC"


//--------------------- .note.nv.tkinfo           --------------------------
	.section	.note.nv.tkinfo,"",@"SHT_NOTE"
	.sectionflags	@"SHF_NOTE_NV_TKINFO"
	.tkinfo
        /*0018*/ 	.word	0x00000002
        /*0030*/ 	.string	""
        /*0030*/ 	.string	"ptxas"
        /*0030*/ 	.string	"Cuda compilation tools, release 13.0, V13.0.88"
        /*0030*/ 	.string	"Build cuda_13.0.r13.0/compiler.36424714_0"
        /*0030*/ 	.string	"-arch sm_100 -m 64 "



//--------------------- .note.nv.cuinfo           --------------------------
	.section	.note.nv.cuinfo,"",@"SHT_NOTE"
	.sectionflags	@"SHF_NOTE_NV_CUINFO"
        /*0018*/ 	.short	0x0002
        /*001a*/ 	.short	0x0064
        /*001c*/ 	.short	0x0082
	.zero		2


//--------------------- .nv.info                  --------------------------
	.section	.nv.info,"",@"SHT_CUDA_INFO"
	.align	4


	//----- nvinfo : EIATTR_REGCOUNT
	.align		4
        /*0000*/ 	.byte	0x04, 0x2f
        /*0002*/ 	.short	(.L_1 - .L_0)
	.align		4
.L_0:
        /*0004*/ 	.word	index@(_Z14linear_forwardPfS_S_S_ii)
        /*0008*/ 	.word	0x0000001e


	//----- nvinfo : EIATTR_FRAME_SIZE
	.align		4
.L_1:
        /*000c*/ 	.byte	0x04, 0x11
        /*000e*/ 	.short	(.L_3 - .L_2)
	.align		4
.L_2:
        /*0010*/ 	.word	index@(_Z14linear_forwardPfS_S_S_ii)
        /*0014*/ 	.word	0x00000000


	//----- nvinfo : EIATTR_MIN_STACK_SIZE
	.align		4
.L_3:
        /*0018*/ 	.byte	0x04, 0x12
        /*001a*/ 	.short	(.L_5 - .L_4)
	.align		4
.L_4:
        /*001c*/ 	.word	index@(_Z14linear_forwardPfS_S_S_ii)
        /*0020*/ 	.word	0x00000000
.L_5:


//--------------------- .nv.compat                --------------------------
	.section	.nv.compat,"",@"SHT_CUDA_COMPAT_INFO"
	.align	4
        /*0000*/ 	.byte	0x02, 0x09, 0x00, 0x00, 0x02, 0x02, 0x01, 0x00, 0x02, 0x05, 0x05, 0x00, 0x03, 0x07, 0x01, 0x01
        /*0010*/ 	.byte	0x02, 0x03, 0x00, 0x00, 0x02, 0x06, 0x01, 0x00, 0x04, 0x0b, 0x08, 0x00, 0x09, 0x00, 0x00, 0x00
        /*0020*/ 	.byte	0x00, 0x00, 0x00, 0x00


//--------------------- .nv.info._Z14linear_forwardPfS_S_S_ii --------------------------
	.section	.nv.info._Z14linear_forwardPfS_S_S_ii,"",@"SHT_CUDA_INFO"
	.sectionflags	@""
	.align	4


	//----- nvinfo : EIATTR_CUDA_API_VERSION
	.align		4
        /*0000*/ 	.byte	0x04, 0x37
        /*0002*/ 	.short	(.L_7 - .L_6)
.L_6:
        /*0004*/ 	.word	0x00000082


	//----- nvinfo : EIATTR_KPARAM_INFO
	.align		4
.L_7:
        /*0008*/ 	.byte	0x04, 0x17
        /*000a*/ 	.short	(.L_9 - .L_8)
.L_8:
        /*000c*/ 	.word	0x00000000
        /*0010*/ 	.short	0x0005
        /*0012*/ 	.short	0x0024
        /*0014*/ 	.byte	0x00, 0xf0, 0x11, 0x00


	//----- nvinfo : EIATTR_KPARAM_INFO
	.align		4
.L_9:
        /*0018*/ 	.byte	0x04, 0x17
        /*001a*/ 	.short	(.L_11 - .L_10)
.L_10:
        /*001c*/ 	.word	0x00000000
        /*0020*/ 	.short	0x0004
        /*0022*/ 	.short	0x0020
        /*0024*/ 	.byte	0x00, 0xf0, 0x11, 0x00


	//----- nvinfo : EIATTR_KPARAM_INFO
	.align		4
.L_11:
        /*0028*/ 	.byte	0x04, 0x17
        /*002a*/ 	.short	(.L_13 - .L_12)
.L_12:
        /*002c*/ 	.word	0x00000000
        /*0030*/ 	.short	0x0003
        /*0032*/ 	.short	0x0018
        /*0034*/ 	.byte	0x00, 0xf5, 0x21, 0x00


	//----- nvinfo : EIATTR_KPARAM_INFO
	.align		4
.L_13:
        /*0038*/ 	.byte	0x04, 0x17
        /*003a*/ 	.short	(.L_15 - .L_14)
.L_14:
        /*003c*/ 	.word	0x00000000
        /*0040*/ 	.short	0x0002
        /*0042*/ 	.short	0x0010
        /*0044*/ 	.byte	0x00, 0xf5, 0x21, 0x00


	//----- nvinfo : EIATTR_KPARAM_INFO
	.align		4
.L_15:
        /*0048*/ 	.byte	0x04, 0x17
        /*004a*/ 	.short	(.L_17 - .L_16)
.L_16:
        /*004c*/ 	.word	0x00000000
        /*0050*/ 	.short	0x0001
        /*0052*/ 	.short	0x0008
        /*0054*/ 	.byte	0x00, 0xf5, 0x21, 0x00


	//----- nvinfo : EIATTR_KPARAM_INFO
	.align		4
.L_17:
        /*0058*/ 	.byte	0x04, 0x17
        /*005a*/ 	.short	(.L_19 - .L_18)
.L_18:
        /*005c*/ 	.word	0x00000000
        /*0060*/ 	.short	0x0000
        /*0062*/ 	.short	0x0000
        /*0064*/ 	.byte	0x00, 0xf5, 0x21, 0x00


	//----- nvinfo : EIATTR_SPARSE_MMA_MASK
	.align		4
.L_19:
        /*0068*/ 	.byte	0x03, 0x50
        /*006a*/ 	.short	0x0000


	//----- nvinfo : EIATTR_MAXREG_COUNT
	.align		4
        /*006c*/ 	.byte	0x03, 0x1b
        /*006e*/ 	.short	0x00ff


	//----- nvinfo : EIATTR_MERCURY_ISA_VERSION
	.align		4
        /*0070*/ 	.byte	0x03, 0x5f
        /*0072*/ 	.short	0x0101


	//----- nvinfo : EIATTR_VRC_CTA_INIT_COUNT
	.align		4
        /*0074*/ 	.byte	0x02, 0x4a
	.zero		1
	.zero		1


	//----- nvinfo : EIATTR_EXIT_INSTR_OFFSETS
	.align		4
        /*0078*/ 	.byte	0x04, 0x1c
        /*007a*/ 	.short	(.L_21 - .L_20)


	//   ....[0]....
.L_20:
        /*007c*/ 	.word	0x00000070


	//   ....[1]....
        /*0080*/ 	.word	0x00000ac0


	//----- nvinfo : EIATTR_CBANK_PARAM_SIZE
	.align		4
.L_21:
        /*0084*/ 	.byte	0x03, 0x19
        /*0086*/ 	.short	0x0028


	//----- nvinfo : EIATTR_PARAM_CBANK
	.align		4
        /*0088*/ 	.byte	0x04, 0x0a
        /*008a*/ 	.short	(.L_23 - .L_22)
	.align		4
.L_22:
        /*008c*/ 	.word	index@(.nv.constant0._Z14linear_forwardPfS_S_S_ii)
        /*0090*/ 	.short	0x0380
        /*0092*/ 	.short	0x0028


	//----- nvinfo : EIATTR_SW_WAR
	.align		4
.L_23:
        /*0094*/ 	.byte	0x04, 0x36
        /*0096*/ 	.short	(.L_25 - .L_24)
.L_24:
        /*0098*/ 	.word	0x00000008
.L_25:


//--------------------- .nv.callgraph             --------------------------
	.section	.nv.callgraph,"",@"SHT_CUDA_CALLGRAPH"
	.align	4
	.sectionentsize	8
	.align		4
        /*0000*/ 	.word	0x00000000
	.align		4
        /*0004*/ 	.word	0xffffffff
	.align		4
        /*0008*/ 	.word	0x00000000
	.align		4
        /*000c*/ 	.word	0xfffffffe
	.align		4
        /*0010*/ 	.word	0x00000000
	.align		4
        /*0014*/ 	.word	0xfffffffd
	.align		4
        /*0018*/ 	.word	0x00000000
	.align		4
        /*001c*/ 	.word	0xfffffffc


//--------------------- .text._Z14linear_forwardPfS_S_S_ii --------------------------
	.section	.text._Z14linear_forwardPfS_S_S_ii,"ax",@progbits
	.align	128
        .global         _Z14linear_forwardPfS_S_S_ii
        .type           _Z14linear_forwardPfS_S_S_ii,@function
        .size           _Z14linear_forwardPfS_S_S_ii,(.L_x_7 - _Z14linear_forwardPfS_S_S_ii)
        .other          _Z14linear_forwardPfS_S_S_ii,@"STO_CUDA_ENTRY STV_DEFAULT"
_Z14linear_forwardPfS_S_S_ii:
.text._Z14linear_forwardPfS_S_S_ii:
[----:B------:R-:W-:Y:S01]  /*0000*/  LDC R1, c[0x0][0x37c] ;  /* 0x0000df00ff017b82 */ /* 0x000fe20000000800 */
[----:B------:R-:W0:Y:S07]  /*0010*/  S2R R3, SR_TID.X ;  /* 0x0000000000037919 */ /* 0x000e2e0000002100 */
[----:B------:R-:W0:Y:S01]  /*0020*/  S2UR UR4, SR_CTAID.X ;  /* 0x00000000000479c3 */ /* 0x000e220000002500 */
[----:B------:R-:W1:Y:S07]  /*0030*/  LDCU UR5, c[0x0][0x3a0] ;  /* 0x00007400ff0577ac */ /* 0x000e6e0008000800 */
[----:B------:R-:W0:Y:S02]  /*0040*/  LDC R0, c[0x0][0x360] ;  /* 0x0000d800ff007b82 */ /* 0x000e240000000800 */
[----:B0-----:R-:W-:-:S05]  /*0050*/  IMAD R0, R0, UR4, R3 ;  /* 0x0000000400007c24 */ /* 0x001fca000f8e0203 */
[----:B-1----:R-:W-:-:S13]  /*0060*/  ISETP.GE.AND P0, PT, R0, UR5, PT ;  /* 0x0000000500007c0c */ /* 0x002fda000bf06270 */
[----:B------:R-:W-:Y:S05]  /*0070*/  @P0 EXIT ;  /* 0x000000000000094d */ /* 0x000fea0003800000 */
[----:B------:R-:W0:Y:S01]  /*0080*/  LDCU UR8, c[0x0][0x3a4] ;  /* 0x00007480ff0877ac */ /* 0x000e220008000800 */
[----:B------:R-:W-:Y:S01]  /*0090*/  HFMA2 R15, -RZ, RZ, 0, 0 ;  /* 0x00000000ff0f7431 */ /* 0x000fe200000001ff */
[----:B------:R-:W1:Y:S01]  /*00a0*/  LDCU.64 UR16, c[0x0][0x358] ;  /* 0x00006b00ff1077ac */ /* 0x000e620008000a00 */
[----:B0-----:R-:W-:-:S09]  /*00b0*/  UISETP.GE.AND UP0, UPT, UR8, 0x1, UPT ;  /* 0x000000010800788c */ /* 0x001fd2000bf06270 */
[----:B-1----:R-:W-:Y:S05]  /*00c0*/  BRA.U !UP0, `(.L_x_0) ;  /* 0x0000000908647547 */ /* 0x002fea000b800000 */
[----:B------:R-:W-:Y:S02]  /*00d0*/  UISETP.GE.U32.AND UP1, UPT, UR8, 0x10, UPT ;  /* 0x000000100800788c */ /* 0x000fe4000bf26070 */
[----:B------:R-:W-:Y:S01]  /*00e0*/  IMAD R7, R0, UR8, RZ ;  /* 0x0000000800077c24 */ /* 0x000fe2000f8e02ff */
[----:B------:R-:W-:Y:S01]  /*00f0*/  ULOP3.LUT UR9, UR8, 0xf, URZ, 0xc0, !UPT ;  /* 0x0000000f08097892 */ /* 0x000fe2000f8ec0ff */
[----:B------:R-:W-:Y:S02]  /*0100*/  MOV R15, RZ ;  /* 0x000000ff000f7202 */ /* 0x000fe40000000f00 */
[----:B------:R-:W-:Y:S01]  /*0110*/  MOV R8, RZ ;  /* 0x000000ff00087202 */ /* 0x000fe20000000f00 */
[----:B------:R-:W-:Y:S02]  /*0120*/  UISETP.NE.AND UP0, UPT, UR9, URZ, UPT ;  /* 0x000000ff0900728c */ /* 0x000fe4000bf05270 */
[----:B------:R-:W-:Y:S09]  /*0130*/  BRA.U !UP1, `(.L_x_1) ;  /* 0x0000000509147547 */ /* 0x000ff2000b800000 */
[----:B------:R-:W0:Y:S01]  /*0140*/  LDCU.128 UR12, c[0x0][0x380] ;  /* 0x00007000ff0c77ac */ /* 0x000e220008000c00 */
[----:B------:R-:W-:Y:S02]  /*0150*/  MOV R15, RZ ;  /* 0x000000ff000f7202 */ /* 0x000fe40000000f00 */
[----:B------:R-:W-:Y:S01]  /*0160*/  MOV R6, R7 ;  /* 0x0000000700067202 */ /* 0x000fe20000000f00 */
[----:B------:R-:W-:-:S04]  /*0170*/  ULOP3.LUT UR10, UR8, 0x7ffffff0, URZ, 0xc0, !UPT ;  /* 0x7ffffff0080a7892 */ /* 0x000fc8000f8ec0ff */
[----:B------:R-:W-:Y:S02]  /*0180*/  UIADD3 UR11, UPT, UPT, -UR10, URZ, URZ ;  /* 0x000000ff0a0b7290 */ /* 0x000fe4000fffe1ff */
[----:B------:R-:W-:Y:S01]  /*0190*/  MOV R8, UR10 ;  /* 0x0000000a00087c02 */ /* 0x000fe20008000f00 */
[----:B0-----:R-:W-:Y:S02]  /*01a0*/  UIADD3 UR4, UP2, UPT, UR14, 0x20, URZ ;  /* 0x000000200e047890 */ /* 0x001fe4000ff5e0ff */
[----:B------:R-:W-:Y:S02]  /*01b0*/  UIADD3 UR6, UP1, UPT, UR12, 0x20, URZ ;  /* 0x000000200c067890 */ /* 0x000fe4000ff3e0ff */
[----:B------:R-:W-:Y:S02]  /*01c0*/  UIADD3.X UR5, UPT, UPT, URZ, UR15, URZ, UP2, !UPT ;  /* 0x0000000fff057290 */ /* 0x000fe400097fe4ff */
[----:B------:R-:W-:Y:S01]  /*01d0*/  MOV R2, UR4 ;  /* 0x0000000400027c02 */ /* 0x000fe20008000f00 */
[----:B------:R-:W-:-:S03]  /*01e0*/  UIADD3.X UR7, UPT, UPT, URZ, UR13, URZ, UP1, !UPT ;  /* 0x0000000dff077290 */ /* 0x000fc60008ffe4ff */
[----:B------:R-:W-:-:S09]  /*01f0*/  MOV R3, UR5 ;  /* 0x0000000500037c02 */ /* 0x000fd20008000f00 */
.L_x_2:
[----:B------:R-:W-:Y:S01]  /*0200*/  MOV R4, UR6 ;  /* 0x0000000600047c02 */ /* 0x000fe20008000f00 */
[----:B------:R-:W2:Y:S01]  /*0210*/  LDG.E R17, desc[UR16][R2.64+-0x20] ;  /* 0xffffe01002117981 */ /* 0x000ea2000c1e1900 */
[----:B------:R-:W-:-:S03]  /*0220*/  MOV R5, UR7 ;  /* 0x0000000700057c02 */ /* 0x000fc60008000f00 */
[----:B------:R-:W3:Y:S01]  /*0230*/  LDG.E R25, desc[UR16][R2.64+-0x1c] ;  /* 0xffffe41002197981 */ /* 0x000ee2000c1e1900 */
[----:B------:R-:W-:-:S03]  /*0240*/  IMAD.WIDE R4, R6, 0x4, R4 ;  /* 0x0000000406047825 */ /* 0x000fc600078e0204 */
[----:B------:R-:W4:Y:S04]  /*0250*/  LDG.E R19, desc[UR16][R2.64+-0x18] ;  /* 0xffffe81002137981 */ /* 0x000f28000c1e1900 */
[----:B------:R-:W2:Y:S04]  /*0260*/  LDG.E R16, desc[UR16][R4.64+-0x20] ;  /* 0xffffe01004107981 */ /* 0x000ea8000c1e1900 */
[----:B------:R-:W3:Y:S04]  /*0270*/  LDG.E R18, desc[UR16][R4.64+-0x1c] ;  /* 0xffffe41004127981 */ /* 0x000ee8000c1e1900 */
[----:B------:R-:W4:Y:S04]  /*0280*/  LDG.E R20, desc[UR16][R4.64+-0x18] ;  /* 0xffffe81004147981 */ /* 0x000f28000c1e1900 */
[----:B------:R-:W5:Y:S04]  /*0290*/  LDG.E R22, desc[UR16][R2.64+-0x14] ;  /* 0xffffec1002167981 */ /* 0x000f68000c1e1900 */
        /* <DEDUP_REMOVED lines=8> */
[----:B------:R-:W5:Y:S01]  /*0320*/  LDG.E R14, desc[UR16][R4.64+-0x4] ;  /* 0xfffffc10040e7981 */ /* 0x000f62000c1e1900 */
[----:B--2---:R-:W-:-:S03]  /*0330*/  FFMA R17, R16, R17, R15 ;  /* 0x0000001110117223 */ /* 0x004fc6000000000f */
[----:B------:R-:W2:Y:S04]  /*0340*/  LDG.E R15, desc[UR16][R2.64] ;  /* 0x00000010020f7981 */ /* 0x000ea8000c1e1900 */
[----:B------:R-:W2:Y:S01]  /*0350*/  LDG.E R16, desc[UR16][R4.64] ;  /* 0x0000001004107981 */ /* 0x000ea2000c1e1900 */
[----:B---3--:R-:W-:-:S03]  /*0360*/  FFMA R25, R18, R25, R17 ;  /* 0x0000001912197223 */ /* 0x008fc60000000011 */
[----:B------:R-:W3:Y:S01]  /*0370*/  LDG.E R17, desc[UR16][R2.64+0x4] ;  /* 0x0000041002117981 */ /* 0x000ee2000c1e1900 */
[----:B----4-:R-:W-:-:S03]  /*0380*/  FFMA R26, R20, R19, R25 ;  /* 0x00000013141a7223 */ /* 0x010fc60000000019 */
[----:B------:R-:W3:Y:S04]  /*0390*/  LDG.E R18, desc[UR16][R4.64+0x4] ;  /* 0x0000041004127981 */ /* 0x000ee8000c1e1900 */
[----:B------:R-:W4:Y:S01]  /*03a0*/  LDG.E R20, desc[UR16][R2.64+0x8] ;  /* 0x0000081002147981 */ /* 0x000f22000c1e1900 */
[----:B-----5:R-:W-:-:S03]  /*03b0*/  FFMA R25, R21, R22, R26 ;  /* 0x0000001615197223 */ /* 0x020fc6000000001a */
[----:B------:R-:W4:Y:S04]  /*03c0*/  LDG.E R19, desc[UR16][R4.64+0x8] ;  /* 0x0000081004137981 */ /* 0x000f28000c1e1900 */
[----:B------:R-:W5:Y:S01]  /*03d0*/  LDG.E R22, desc[UR16][R2.64+0xc] ;  /* 0x00000c1002167981 */ /* 0x000f62000c1e1900 */
[----:B------:R-:W-:-:S03]  /*03e0*/  FFMA R25, R24, R23, R25 ;  /* 0x0000001718197223 */ /* 0x000fc60000000019 */
[----:B------:R-:W5:Y:S04]  /*03f0*/  LDG.E R21, desc[UR16][R4.64+0xc] ;  /* 0x00000c1004157981 */ /* 0x000f68000c1e1900 */
[----:B------:R-:W5:Y:S01]  /*0400*/  LDG.E R24, desc[UR16][R2.64+0x10] ;  /* 0x0000101002187981 */ /* 0x000f62000c1e1900 */
[----:B------:R-:W-:-:S03]  /*0410*/  FFMA R25, R10, R9, R25 ;  /* 0x000000090a197223 */ /* 0x000fc60000000019 */
[----:B------:R-:W5:Y:S04]  /*0420*/  LDG.E R23, desc[UR16][R4.64+0x10] ;  /* 0x0000101004177981 */ /* 0x000f68000c1e1900 */
[----:B------:R-:W5:Y:S01]  /*0430*/  LDG.E R10, desc[UR16][R2.64+0x14] ;  /* 0x00001410020a7981 */ /* 0x000f62000c1e1900 */
[----:B------:R-:W-:-:S03]  /*0440*/  FFMA R27, R12, R11, R25 ;  /* 0x0000000b0c1b7223 */ /* 0x000fc60000000019 */
[----:B------:R-:W5:Y:S04]  /*0450*/  LDG.E R9, desc[UR16][R4.64+0x14] ;  /* 0x0000141004097981 */ /* 0x000f68000c1e1900 */
[----:B------:R-:W5:Y:S04]  /*0460*/  LDG.E R11, desc[UR16][R2.64+0x18] ;  /* 0x00001810020b7981 */ /* 0x000f68000c1e1900 */
[----:B------:R-:W5:Y:S04]  /*0470*/  LDG.E R12, desc[UR16][R4.64+0x18] ;  /* 0x00001810040c7981 */ /* 0x000f68000c1e1900 */
[----:B------:R-:W5:Y:S04]  /*0480*/  LDG.E R25, desc[UR16][R4.64+0x1c] ;  /* 0x00001c1004197981 */ /* 0x000f68000c1e1900 */
[----:B------:R0:W5:Y:S01]  /*0490*/  LDG.E R26, desc[UR16][R2.64+0x1c] ;  /* 0x00001c10021a7981 */ /* 0x000162000c1e1900 */
[----:B------:R-:W-:Y:S01]  /*04a0*/  FFMA R13, R14, R13, R27 ;  /* 0x0000000d0e0d7223 */ /* 0x000fe2000000001b */
[----:B------:R-:W-:-:S04]  /*04b0*/  UIADD3 UR11, UPT, UPT, UR11, 0x10, URZ ;  /* 0x000000100b0b7890 */ /* 0x000fc8000fffe0ff */
[----:B------:R-:W-:Y:S01]  /*04c0*/  UISETP.NE.AND UP1, UPT, UR11, URZ, UPT ;  /* 0x000000ff0b00728c */ /* 0x000fe2000bf25270 */
[----:B0-----:R-:W-:Y:S02]  /*04d0*/  IADD3 R2, P0, PT, R2, 0x40, RZ ;  /* 0x0000004002027810 */ /* 0x001fe40007f1e0ff */
[----:B------:R-:W-:Y:S02]  /*04e0*/  IADD3 R6, PT, PT, R6, 0x10, RZ ;  /* 0x0000001006067810 */ /* 0x000fe40007ffe0ff */
[----:B------:R-:W-:Y:S01]  /*04f0*/  IADD3.X R3, PT, PT, RZ, R3, RZ, P0, !PT ;  /* 0x00000003ff037210 */ /* 0x000fe200007fe4ff */
[----:B--2---:R-:W-:-:S04]  /*0500*/  FFMA R13, R16, R15, R13 ;  /* 0x0000000f100d7223 */ /* 0x004fc8000000000d */
[----:B---3--:R-:W-:-:S04]  /*0510*/  FFMA R18, R18, R17, R13 ;  /* 0x0000001112127223 */ /* 0x008fc8000000000d */
[----:B----4-:R-:W-:-:S04]  /*0520*/  FFMA R18, R19, R20, R18 ;  /* 0x0000001413127223 */ /* 0x010fc80000000012 */
[----:B-----5:R-:W-:-:S04]  /*0530*/  FFMA R18, R21, R22, R18 ;  /* 0x0000001615127223 */ /* 0x020fc80000000012 */
[----:B------:R-:W-:-:S04]  /*0540*/  FFMA R18, R23, R24, R18 ;  /* 0x0000001817127223 */ /* 0x000fc80000000012 */
[----:B------:R-:W-:-:S04]  /*0550*/  FFMA R9, R9, R10, R18 ;  /* 0x0000000a09097223 */ /* 0x000fc80000000012 */
[----:B------:R-:W-:-:S04]  /*0560*/  FFMA R12, R12, R11, R9 ;  /* 0x0000000b0c0c7223 */ /* 0x000fc80000000009 */
[----:B------:R-:W-:Y:S01]  /*0570*/  FFMA R15, R25, R26, R12 ;  /* 0x0000001a190f7223 */ /* 0x000fe2000000000c */
[----:B------:R-:W-:Y:S06]  /*0580*/  BRA.U UP1, `(.L_x_2) ;  /* 0xfffffffd011c7547 */ /* 0x000fec000b83ffff */
.L_x_1:
[----:B------:R-:W-:Y:S05]  /*0590*/  BRA.U !UP0, `(.L_x_0) ;  /* 0x0000000508307547 */ /* 0x000fea000b800000 */
[----:B------:R-:W-:Y:S02]  /*05a0*/  UISETP.GE.U32.AND UP0, UPT, UR9, 0x8, UPT ;  /* 0x000000080900788c */ /* 0x000fe4000bf06070 */
[----:B------:R-:W-:-:S04]  /*05b0*/  ULOP3.LUT UR5, UR8, 0x7, URZ, 0xc0, !UPT ;  /* 0x0000000708057892 */ /* 0x000fc8000f8ec0ff */
[----:B------:R-:W-:-:S03]  /*05c0*/  UISETP.NE.AND UP1, UPT, UR5, URZ, UPT ;  /* 0x000000ff0500728c */ /* 0x000fc6000bf25270 */
[----:B------:R-:W-:Y:S08]  /*05d0*/  BRA.U !UP0, `(.L_x_3) ;  /* 0x0000000108787547 */ /* 0x000ff0000b800000 */
[----:B------:R-:W0:Y:S01]  /*05e0*/  LDC.64 R2, c[0x0][0x380] ;  /* 0x0000e000ff027b82 */ /* 0x000e220000000a00 */
[----:B------:R-:W-:-:S07]  /*05f0*/  IADD3 R9, PT, PT, R7, R8, RZ ;  /* 0x0000000807097210 */ /* 0x000fce0007ffe0ff */
[----:B------:R-:W1:Y:S01]  /*0600*/  LDC.64 R4, c[0x0][0x388] ;  /* 0x0000e200ff047b82 */ /* 0x000e620000000a00 */
[----:B0-----:R-:W-:-:S05]  /*0610*/  IMAD.WIDE R2, R9, 0x4, R2 ;  /* 0x0000000409027825 */ /* 0x001fca00078e0202 */
[----:B------:R-:W2:Y:S01]  /*0620*/  LDG.E R10, desc[UR16][R2.64] ;  /* 0x00000010020a7981 */ /* 0x000ea2000c1e1900 */
[----:B-1----:R-:W-:-:S03]  /*0630*/  IMAD.WIDE.U32 R4, R8, 0x4, R4 ;  /* 0x0000000408047825 */ /* 0x002fc600078e0004 */
[----:B------:R-:W3:Y:S04]  /*0640*/  LDG.E R13, desc[UR16][R2.64+0x4] ;  /* 0x00000410020d7981 */ /* 0x000ee8000c1e1900 */
[----:B------:R-:W2:Y:S04]  /*0650*/  LDG.E R11, desc[UR16][R4.64] ;  /* 0x00000010040b7981 */ /* 0x000ea8000c1e1900 */
[----:B------:R-:W3:Y:S04]  /*0660*/  LDG.E R12, desc[UR16][R4.64+0x4] ;  /* 0x00000410040c7981 */ /* 0x000ee8000c1e1900 */
[----:B------:R-:W4:Y:S04]  /*0670*/  LDG.E R17, desc[UR16][R2.64+0x8] ;  /* 0x0000081002117981 */ /* 0x000f28000c1e1900 */
        /* <DEDUP_REMOVED lines=11> */
[----:B------:R-:W-:Y:S01]  /*0730*/  IADD3 R8, PT, PT, R8, 0x8, RZ ;  /* 0x0000000808087810 */ /* 0x000fe20007ffe0ff */
[----:B--2---:R-:W-:-:S04]  /*0740*/  FFMA R10, R10, R11, R15 ;  /* 0x0000000b0a0a7223 */ /* 0x004fc8000000000f */
[----:B---3--:R-:W-:-:S04]  /*0750*/  FFMA R10, R13, R12, R10 ;  /* 0x0000000c0d0a7223 */ /* 0x008fc8000000000a */
[----:B----4-:R-:W-:-:S04]  /*0760*/  FFMA R10, R17, R14, R10 ;  /* 0x0000000e110a7223 */ /* 0x010fc8000000000a */
[----:B-----5:R-:W-:-:S04]  /*0770*/  FFMA R10, R19, R16, R10 ;  /* 0x00000010130a7223 */ /* 0x020fc8000000000a */
[----:B------:R-:W-:-:S04]  /*0780*/  FFMA R10, R21, R18, R10 ;  /* 0x00000012150a7223 */ /* 0x000fc8000000000a */
[----:B------:R-:W-:-:S04]  /*0790*/  FFMA R23, R23, R20, R10 ;  /* 0x0000001417177223 */ /* 0x000fc8000000000a */
[----:B------:R-:W-:-:S04]  /*07a0*/  FFMA R6, R6, R9, R23 ;  /* 0x0000000906067223 */ /* 0x000fc80000000017 */
[----:B------:R-:W-:-:S07]  /*07b0*/  FFMA R15, R25, R22, R6 ;  /* 0x00000016190f7223 */ /* 0x000fce0000000006 */
.L_x_3:
        /* <DEDUP_REMOVED lines=17> */
[----:B------:R-:W5:Y:S01]  /*08d0*/  LDG.E R14, desc[UR16][R4.64+0xc] ;  /* 0x00000c10040e7981 */ /* 0x000f62000c1e1900 */
[----:B------:R-:W-:Y:S01]  /*08e0*/  IADD3 R8, PT, PT, R8, 0x4, RZ ;  /* 0x0000000408087810 */ /* 0x000fe20007ffe0ff */
[----:B--2---:R-:W-:-:S04]  /*08f0*/  FFMA R6, R6, R9, R15 ;  /* 0x0000000906067223 */ /* 0x004fc8000000000f */
[----:B---3--:R-:W-:-:S04]  /*0900*/  FFMA R6, R11, R10, R6 ;  /* 0x0000000a0b067223 */ /* 0x008fc80000000006 */
[----:B----4-:R-:W-:-:S04]  /*0910*/  FFMA R6, R13, R12, R6 ;  /* 0x0000000c0d067223 */ /* 0x010fc80000000006 */
[----:B-----5:R-:W-:-:S07]  /*0920*/  FFMA R15, R17, R14, R6 ;  /* 0x0000000e110f7223 */ /* 0x020fce0000000006 */
.L_x_4:
[----:B------:R-:W-:Y:S05]  /*0930*/  BRA.U !UP1, `(.L_x_0) ;  /* 0x0000000109487547 */ /* 0x000fea000b800000 */
[----:B------:R-:W0:Y:S01]  /*0940*/  LDC.64 R2, c[0x0][0x388] ;  /* 0x0000e200ff027b82 */ /* 0x000e220000000a00 */
[----:B------:R-:W-:Y:S01]  /*0950*/  IADD3 R7, PT, PT, R7, R8, RZ ;  /* 0x0000000807077210 */ /* 0x000fe20007ffe0ff */
[----:B------:R-:W-:-:S06]  /*0960*/  UIADD3 UR4, UPT, UPT, -UR4, URZ, URZ ;  /* 0x000000ff04047290 */ /* 0x000fcc000fffe1ff */
[----:B------:R-:W1:Y:S01]  /*0970*/  LDC.64 R10, c[0x0][0x380] ;  /* 0x0000e000ff0a7b82 */ /* 0x000e620000000a00 */
[----:B0-----:R-:W-:-:S03]  /*0980*/  IMAD.WIDE.U32 R2, R8, 0x4, R2 ;  /* 0x0000000408027825 */ /* 0x001fc600078e0002 */
[----:B------:R-:W-:Y:S02]  /*0990*/  MOV R6, R2 ;  /* 0x0000000200067202 */ /* 0x000fe40000000f00 */
[----:B------:R-:W-:-:S07]  /*09a0*/  MOV R5, R3 ;  /* 0x0000000300057202 */ /* 0x000fce0000000f00 */
.L_x_5:
[----:B-1----:R-:W-:Y:S01]  /*09b0*/  IMAD.WIDE R2, R7, 0x4, R10 ;  /* 0x0000000407027825 */ /* 0x002fe200078e020a */
[----:B------:R-:W-:-:S05]  /*09c0*/  MOV R4, R6 ;  /* 0x0000000600047202 */ /* 0x000fca0000000f00 */
[----:B------:R-:W2:Y:S04]  /*09d0*/  LDG.E R2, desc[UR16][R2.64] ;  /* 0x0000001002027981 */ /* 0x000ea8000c1e1900 */
[----:B------:R0:W2:Y:S01]  /*09e0*/  LDG.E R4, desc[UR16][R4.64] ;  /* 0x0000001004047981 */ /* 0x0000a2000c1e1900 */
[----:B------:R-:W-:Y:S01]  /*09f0*/  UIADD3 UR4, UPT, UPT, UR4, 0x1, URZ ;  /* 0x0000000104047890 */ /* 0x000fe2000fffe0ff */
[----:B------:R-:W-:Y:S02]  /*0a00*/  IADD3 R6, P0, PT, R6, 0x4, RZ ;  /* 0x0000000406067810 */ /* 0x000fe40007f1e0ff */
[----:B------:R-:W-:Y:S01]  /*0a10*/  IADD3 R7, PT, PT, R7, 0x1, RZ ;  /* 0x0000000107077810 */ /* 0x000fe20007ffe0ff */
[----:B------:R-:W-:Y:S01]  /*0a20*/  UISETP.NE.AND UP0, UPT, UR4, URZ, UPT ;  /* 0x000000ff0400728c */ /* 0x000fe2000bf05270 */
[----:B0-----:R-:W-:Y:S01]  /*0a30*/  IADD3.X R5, PT, PT, RZ, R5, RZ, P0, !PT ;  /* 0x00000005ff057210 */ /* 0x001fe200007fe4ff */
[----:B--2---:R-:W-:-:S07]  /*0a40*/  FFMA R15, R2, R4, R15 ;  /* 0x00000004020f7223 */ /* 0x004fce000000000f */
[----:B------:R-:W-:Y:S05]  /*0a50*/  BRA.U UP0, `(.L_x_5) ;  /* 0xfffffffd00d47547 */ /* 0x000fea000b83ffff */
.L_x_0:
[----:B------:R-:W0:Y:S08]  /*0a60*/  LDC.64 R2, c[0x0][0x390] ;  /* 0x0000e400ff027b82 */ /* 0x000e300000000a00 */
[----:B------:R-:W1:Y:S01]  /*0a70*/  LDC.64 R4, c[0x0][0x398] ;  /* 0x0000e600ff047b82 */ /* 0x000e620000000a00 */
[----:B0-----:R-:W2:Y:S01]  /*0a80*/  LDG.E R2, desc[UR16][R2.64] ;  /* 0x0000001002027981 */ /* 0x001ea2000c1e1900 */
[----:B-1----:R-:W-:-:S04]  /*0a90*/  IMAD.WIDE R4, R0, 0x4, R4 ;  /* 0x0000000400047825 */ /* 0x002fc800078e0204 */
[----:B--2---:R-:W-:-:S05]  /*0aa0*/  FADD R15, R2, R15 ;  /* 0x0000000f020f7221 */ /* 0x004fca0000000000 */
[----:B------:R-:W-:Y:S01]  /*0ab0*/  STG.E desc[UR16][R4.64], R15 ;  /* 0x0000000f04007986 */ /* 0x000fe2000c101910 */
[----:B------:R-:W-:Y:S05]  /*0ac0*/  EXIT ;  /* 0x000000000000794d */ /* 0x000fea0003800000 */
.L_x_6:
[----:B------:R-:W-:-:S00]  /*0ad0*/  BRA `(.L_x_6) ;  /* 0xfffffffc00fc7947 */ /* 0x000fc0000383ffff */
[----:B------:R-:W-:-:S00]  /*0ae0*/  NOP ;  /* 0x0000000000007918 */ /* 0x000fc00000000000 */
        /* <DEDUP_REMOVED lines=9> */
.L_x_7:


//--------------------- .nv.shared.reserved.0     --------------------------
	.section	.nv.shared.reserved.0,"aw",@nobits
	.weak		__nv_reservedSMEM_offset_0_alias
	.size		__nv_reservedSMEM_offset_0_alias, 0, 64
	.other		__nv_reservedSMEM_offset_0_alias,@"STO_CUDA_RESERVED_SHARED STV_DEFAULT"
__nv_reservedSMEM_offset_0_alias:
	.zero		0
	.zero		64


//--------------------- .nv.constant0._Z14linear_forwardPfS_S_S_ii --------------------------
	.section	.nv.constant0._Z14linear_forwardPfS_S_S_ii,"a",@progbits
	.sectionflags	@""
	.align	4
.nv.constant0._Z14linear_forwardPfS_S_S_ii:
	.zero		936


//--------------------- SYMBOLS --------------------------

	.type		.nv.reservedSmem.offset0,@object
	.size		.nv.reservedSmem.offset0,0x4
